//
// Generated by NVIDIA NVVM Compiler
//
// Compiler Build ID: CL-36424714
// Cuda compilation tools, release 13.0, V13.0.88
// Based on NVVM 20.0.0
//

.version 9.0
.target sm_100
.address_size 64

	// .globl	_Z8greetingv
.extern .func  (.param .b32 func_retval0) vprintf
(
	.param .b64 vprintf_param_0,
	.param .b64 vprintf_param_1
)
;
.global .align 1 .b8 $str[14] = {72, 101, 108, 108, 111, 32, 119, 111, 114, 108, 100, 33, 10};

.visible .entry _Z8greetingv()
{
	.reg .b32 	%r<3>;
	.reg .b64 	%rd<3>;

	mov.u64 	%rd1, $str;
	cvta.global.u64 	%rd2, %rd1;
	{ // callseq 0, 0
	.param .b64 param0;
	st.param.b64 	[param0], %rd2;
	.param .b64 param1;
	st.param.b64 	[param1], 0;
	.param .b32 retval0;
	call.uni (retval0), 
	vprintf, 
	(
	param0, 
	param1
	);
	ld.param.b32 	%r1, [retval0];
	} // callseq 0
	ret;

}


// ===== COMPILED SASS (sm_100) =====

	.target	sm_100

	.elftype	@"ET_EXEC"


//--------------------- .note.nv.tkinfo           --------------------------
	.section	.note.nv.tkinfo,"",@"SHT_NOTE"
	.sectionflags	@"SHF_NOTE_NV_TKINFO"
	.tkinfo
        /*0018*/ 	.word	0x00000002
        /*0030*/ 	.string	""
        /*0030*/ 	.string	"ptxas"
        /*0030*/ 	.string	"Cuda compilation tools, release 13.0, V13.0.88"
        /*0030*/ 	.string	"Build cuda_13.0.r13.0/compiler.36424714_0"
        /*0030*/ 	.string	"-arch sm_100 -m 64 "



//--------------------- .note.nv.cuinfo           --------------------------
	.section	.note.nv.cuinfo,"",@"SHT_NOTE"
	.sectionflags	@"SHF_NOTE_NV_CUINFO"
        /*0018*/ 	.short	0x0002
        /*001a*/ 	.short	0x0064
        /*001c*/ 	.short	0x0082
	.zero		2


//--------------------- .nv.info                  --------------------------
	.section	.nv.info,"",@"SHT_CUDA_INFO"
	.align	4


	//----- nvinfo : EIATTR_REGCOUNT
	.align		4
        /*0000*/ 	.byte	0x04, 0x2f
        /*0002*/ 	.short	(.L_2 - .L_1)
	.align		4
.L_1:
        /*0004*/ 	.word	index@(_Z8greetingv)
        /*0008*/ 	.word	0x00000018


	//----- nvinfo : EIATTR_FRAME_SIZE
	.align		4
.L_2:
        /*000c*/ 	.byte	0x04, 0x11
        /*000e*/ 	.short	(.L_4 - .L_3)
	.align		4
.L_3:
        /*0010*/ 	.word	index@(_Z8greetingv)
        /*0014*/ 	.word	0x00000000


	//----- nvinfo : EIATTR_MIN_STACK_SIZE
	.align		4
.L_4:
        /*0018*/ 	.byte	0x04, 0x12
        /*001a*/ 	.short	(.L_6 - .L_5)
	.align		4
.L_5:
        /*001c*/ 	.word	index@(_Z8greetingv)
        /*0020*/ 	.word	0x00000000
.L_6:


//--------------------- .nv.compat                --------------------------
	.section	.nv.compat,"",@"SHT_CUDA_COMPAT_INFO"
	.align	4
        /*0000*/ 	.byte	0x02, 0x09, 0x00, 0x00, 0x02, 0x02, 0x01, 0x00, 0x02, 0x05, 0x05, 0x00, 0x03, 0x07, 0x01, 0x01
        /*0010*/ 	.byte	0x02, 0x03, 0x00, 0x00, 0x02, 0x06, 0x01, 0x00, 0x04, 0x0b, 0x08, 0x00, 0x09, 0x00, 0x00, 0x00
        /*0020*/ 	.byte	0x00, 0x00, 0x00, 0x00


//--------------------- .nv.info._Z8greetingv     --------------------------
	.section	.nv.info._Z8greetingv,"",@"SHT_CUDA_INFO"
	.sectionflags	@""
	.align	4


	//----- nvinfo : EIATTR_CUDA_API_VERSION
	.align		4
        /*0000*/ 	.byte	0x04, 0x37
        /*0002*/ 	.short	(.L_8 - .L_7)
.L_7:
        /*0004*/ 	.word	0x00000082


	//----- nvinfo : EIATTR_SPARSE_MMA_MASK
	.align		4
.L_8:
        /*0008*/ 	.byte	0x03, 0x50
        /*000a*/ 	.short	0x0000


	//----- nvinfo : EIATTR_MAXREG_COUNT
	.align		4
        /*000c*/ 	.byte	0x03, 0x1b
        /*000e*/ 	.short	0x00ff


	//----- nvinfo : EIATTR_EXTERNS
	.align		4
        /*0010*/ 	.byte	0x04, 0x0f
        /*0012*/ 	.short	(.L_10 - .L_9)


	//   ....[0]....
	.align		4
.L_9:
        /*0014*/ 	.word	index@(vprintf)


	//----- nvinfo : EIATTR_MERCURY_ISA_VERSION
	.align		4
.L_10:
        /*0018*/ 	.byte	0x03, 0x5f
        /*001a*/ 	.short	0x0101


	//----- nvinfo : EIATTR_VRC_CTA_INIT_COUNT
	.align		4
        /*001c*/ 	.byte	0x02, 0x4a
	.zero		1
	.zero		1


	//----- nvinfo : EIATTR_SYSCALL_OFFSETS
	.align		4
        /*0020*/ 	.byte	0x04, 0x46
        /*0022*/ 	.short	(.L_12 - .L_11)


	//   ....[0]....
.L_11:
        /*0024*/ 	.word	0x00000080


	//----- nvinfo : EIATTR_EXIT_INSTR_OFFSETS
	.align		4
.L_12:
        /*0028*/ 	.byte	0x04, 0x1c
        /*002a*/ 	.short	(.L_14 - .L_13)


	//   ....[0]....
.L_13:
        /*002c*/ 	.word	0x00000090


	//----- nvinfo : EIATTR_SW_WAR
	.align		4
.L_14:
        /*0030*/ 	.byte	0x04, 0x36
        /*0032*/ 	.short	(.L_16 - .L_15)
.L_15:
        /*0034*/ 	.word	0x00000008
.L_16:


//--------------------- .nv.callgraph             --------------------------
	.section	.nv.callgraph,"",@"SHT_CUDA_CALLGRAPH"
	.align	4
	.sectionentsize	8
	.align		4
        /*0000*/ 	.word	0x00000000
	.align		4
        /*0004*/ 	.word	0xffffffff
	.align		4
        /*0008*/ 	.word	index@(_Z8greetingv)
	.align		4
        /*000c*/ 	.word	index@(vprintf)
	.align		4
        /*0010*/ 	.word	0x00000000
	.align		4
        /*0014*/ 	.word	0xfffffffe
	.align		4
        /*0018*/ 	.word	0x00000000
	.align		4
        /*001c*/ 	.word	0xfffffffd
	.align		4
        /*0020*/ 	.word	0x00000000
	.align		4
        /*0024*/ 	.word	0xfffffffc


//--------------------- .nv.constant4             --------------------------
	.section	.nv.constant4,"a",@progbits
	.align	8
	.align		8
.nv.constant4:
        /*0000*/ 	.dword	vprintf
	.align		8
        /*0008*/ 	.dword	$str


//--------------------- .text._Z8greetingv        --------------------------
	.section	.text._Z8greetingv,"ax",@progbits
	.align	128
        .global         _Z8greetingv
        .type           _Z8greetingv,@function
        .size           _Z8greetingv,(.L_x_2 - _Z8greetingv)
        .other          _Z8greetingv,@"STO_CUDA_ENTRY STV_DEFAULT"
_Z8greetingv:
.text._Z8greetingv:
[----:B------:R-:W0:Y:S01]  /*0000*/  LDC R1, c[0x0][0x37c] ;  /* 0x0000df00ff017b82 */ /* 0x000e220000000800 */
[----:B------:R-:W-:Y:S01]  /*0010*/  MOV R0, 0x0 ;  /* 0x0000000000007802 */ /* 0x000fe20000000f00 */
[----:B------:R-:W1:Y:S01]  /*0020*/  LDCU.64 UR4, c[0x4][0x8] ;  /* 0x01000100ff0477ac */ /* 0x000e620008000a00 */
[----:B------:R-:W-:-:S05]  /*0030*/  CS2R R6, SRZ ;  /* 0x0000000000067805 */ /* 0x000fca000001ff00 */
[----:B------:R2:W3:Y:S01]  /*0040*/  LDC.64 R2, c[0x4][R0] ;  /* 0x0100000000027b82 */ /* 0x0004e20000000a00 */
[----:B-1----:R-:W-:Y:S02]  /*0050*/  IMAD.U32 R4, RZ, RZ, UR4 ;  /* 0x00000004ff047e24 */ /* 0x002fe4000f8e00ff */
[----:B--2---:R-:W-:-:S07]  /*0060*/  IMAD.U32 R5, RZ, RZ, UR5 ;  /* 0x00000005ff057e24 */ /* 0x004fce000f8e00ff */
[----:B------:R-:W-:-:S07]  /*0070*/  LEPC R20, `(.L_x_0) ;  /* 0x000000001014794e */ /* 0x000fce0000000000 */
[----:B0--3--:R-:W-:Y:S05]  /*0080*/  CALL.ABS.NOINC R2 ;  /* 0x0000000002007343 */ /* 0x009fea0003c00000 */
.L_x_0:
[----:B------:R-:W-:Y:S05]  /*0090*/  EXIT ;  /* 0x000000000000794d */ /* 0x000fea0003800000 */
.L_x_1:
[----:B------:R-:W-:-:S00]  /*00a0*/  BRA `(.L_x_1) ;  /* 0xfffffffc00fc7947 */ /* 0x000fc0000383ffff */
[----:B------:R-:W-:-:S00]  /*00b0*/  NOP ;  /* 0x0000000000007918 */ /* 0x000fc00000000000 */
        /* <DEDUP_REMOVED lines=12> */
.L_x_2:


//--------------------- .nv.global.init           --------------------------
	.section	.nv.global.init,"aw",@progbits
.nv.global.init:
	.type		$str,@object
	.size		$str,(.L_0 - $str)
$str:
        /*0000*/ 	.byte	0x48, 0x65, 0x6c, 0x6c, 0x6f, 0x20, 0x77, 0x6f, 0x72, 0x6c, 0x64, 0x21, 0x0a, 0x00
.L_0:


//--------------------- .nv.shared.reserved.0     --------------------------
	.section	.nv.shared.reserved.0,"aw",@nobits
	.weak		__nv_reservedSMEM_offset_0_alias
	.size		__nv_reservedSMEM_offset_0_alias, 0, 64
	.other		__nv_reservedSMEM_offset_0_alias,@"STO_CUDA_RESERVED_SHARED STV_DEFAULT"
__nv_reservedSMEM_offset_0_alias:
	.zero		0
	.zero		64


//--------------------- .nv.constant0._Z8greetingv --------------------------
	.section	.nv.constant0._Z8greetingv,"a",@progbits
	.sectionflags	@""
	.align	4
.nv.constant0._Z8greetingv:
	.zero		896


//--------------------- SYMBOLS --------------------------

	.type		.nv.reservedSmem.offset0,@object
	.size		.nv.reservedSmem.offset0,0x4
	.type		vprintf,@function
